//
// Generated by NVIDIA NVVM Compiler
//
// Compiler Build ID: CL-36424714
// Cuda compilation tools, release 13.0, V13.0.88
// Based on NVVM 20.0.0
//

.version 9.0
.target sm_100
.address_size 64

	// .globl	_Z14transpose_multPdS_

.visible .entry _Z14transpose_multPdS_(
	.param .u64 .ptr .align 1 _Z14transpose_multPdS__param_0,
	.param .u64 .ptr .align 1 _Z14transpose_multPdS__param_1
)
{
	.reg .pred 	%p<2>;
	.reg .b32 	%r<9>;
	.reg .b64 	%rd<19>;
	.reg .b64 	%fd<52>;

	ld.param.u64 	%rd8, [_Z14transpose_multPdS__param_0];
	ld.param.u64 	%rd7, [_Z14transpose_multPdS__param_1];
	cvta.to.global.u64 	%rd9, %rd8;
	mov.u32 	%r1, %ctaid.x;
	mov.u32 	%r2, %tid.x;
	mul.wide.u32 	%rd10, %r1, 8;
	add.s64 	%rd11, %rd10, %rd9;
	add.s64 	%rd18, %rd11, 65536;
	mul.wide.u32 	%rd12, %r2, 8;
	add.s64 	%rd13, %rd12, %rd9;
	add.s64 	%rd17, %rd13, 65536;
	mov.b32 	%r8, 0;
	mov.f64 	%fd51, 0d0000000000000000;
$L__BB0_1:
	ld.global.f64 	%fd4, [%rd18+-65536];
	ld.global.f64 	%fd5, [%rd17+-65536];
	fma.rn.f64 	%fd6, %fd4, %fd5, %fd51;
	ld.global.f64 	%fd7, [%rd18+-57344];
	ld.global.f64 	%fd8, [%rd17+-57344];
	fma.rn.f64 	%fd9, %fd7, %fd8, %fd6;
	ld.global.f64 	%fd10, [%rd18+-49152];
	ld.global.f64 	%fd11, [%rd17+-49152];
	fma.rn.f64 	%fd12, %fd10, %fd11, %fd9;
	ld.global.f64 	%fd13, [%rd18+-40960];
	ld.global.f64 	%fd14, [%rd17+-40960];
	fma.rn.f64 	%fd15, %fd13, %fd14, %fd12;
	ld.global.f64 	%fd16, [%rd18+-32768];
	ld.global.f64 	%fd17, [%rd17+-32768];
	fma.rn.f64 	%fd18, %fd16, %fd17, %fd15;
	ld.global.f64 	%fd19, [%rd18+-24576];
	ld.global.f64 	%fd20, [%rd17+-24576];
	fma.rn.f64 	%fd21, %fd19, %fd20, %fd18;
	ld.global.f64 	%fd22, [%rd18+-16384];
	ld.global.f64 	%fd23, [%rd17+-16384];
	fma.rn.f64 	%fd24, %fd22, %fd23, %fd21;
	ld.global.f64 	%fd25, [%rd18+-8192];
	ld.global.f64 	%fd26, [%rd17+-8192];
	fma.rn.f64 	%fd27, %fd25, %fd26, %fd24;
	ld.global.f64 	%fd28, [%rd18];
	ld.global.f64 	%fd29, [%rd17];
	fma.rn.f64 	%fd30, %fd28, %fd29, %fd27;
	ld.global.f64 	%fd31, [%rd18+8192];
	ld.global.f64 	%fd32, [%rd17+8192];
	fma.rn.f64 	%fd33, %fd31, %fd32, %fd30;
	ld.global.f64 	%fd34, [%rd18+16384];
	ld.global.f64 	%fd35, [%rd17+16384];
	fma.rn.f64 	%fd36, %fd34, %fd35, %fd33;
	ld.global.f64 	%fd37, [%rd18+24576];
	ld.global.f64 	%fd38, [%rd17+24576];
	fma.rn.f64 	%fd39, %fd37, %fd38, %fd36;
	ld.global.f64 	%fd40, [%rd18+32768];
	ld.global.f64 	%fd41, [%rd17+32768];
	fma.rn.f64 	%fd42, %fd40, %fd41, %fd39;
	ld.global.f64 	%fd43, [%rd18+40960];
	ld.global.f64 	%fd44, [%rd17+40960];
	fma.rn.f64 	%fd45, %fd43, %fd44, %fd42;
	ld.global.f64 	%fd46, [%rd18+49152];
	ld.global.f64 	%fd47, [%rd17+49152];
	fma.rn.f64 	%fd48, %fd46, %fd47, %fd45;
	ld.global.f64 	%fd49, [%rd18+57344];
	ld.global.f64 	%fd50, [%rd17+57344];
	fma.rn.f64 	%fd51, %fd49, %fd50, %fd48;
	add.s32 	%r8, %r8, 16;
	add.s64 	%rd18, %rd18, 131072;
	add.s64 	%rd17, %rd17, 131072;
	setp.ne.s32 	%p1, %r8, 1024;
	@%p1 bra 	$L__BB0_1;
	cvta.to.global.u64 	%rd14, %rd7;
	shl.b32 	%r6, %r1, 10;
	or.b32  	%r7, %r6, %r2;
	mul.wide.u32 	%rd15, %r7, 8;
	add.s64 	%rd16, %rd14, %rd15;
	st.global.f64 	[%rd16], %fd51;
	ret;

}


// ===== COMPILED SASS (sm_100) =====

	.target	sm_100

	.elftype	@"ET_EXEC"


//--------------------- .note.nv.tkinfo           --------------------------
	.section	.note.nv.tkinfo,"",@"SHT_NOTE"
	.sectionflags	@"SHF_NOTE_NV_TKINFO"
	.tkinfo
        /*0018*/ 	.word	0x00000002
        /*0030*/ 	.string	""
        /*0030*/ 	.string	"ptxas"
        /*0030*/ 	.string	"Cuda compilation tools, release 13.0, V13.0.88"
        /*0030*/ 	.string	"Build cuda_13.0.r13.0/compiler.36424714_0"
        /*0030*/ 	.string	"-arch sm_100 -m 64 "



//--------------------- .note.nv.cuinfo           --------------------------
	.section	.note.nv.cuinfo,"",@"SHT_NOTE"
	.sectionflags	@"SHF_NOTE_NV_CUINFO"
        /*0018*/ 	.short	0x0002
        /*001a*/ 	.short	0x0064
        /*001c*/ 	.short	0x0082
	.zero		2


//--------------------- .nv.info                  --------------------------
	.section	.nv.info,"",@"SHT_CUDA_INFO"
	.align	4


	//----- nvinfo : EIATTR_REGCOUNT
	.align		4
        /*0000*/ 	.byte	0x04, 0x2f
        /*0002*/ 	.short	(.L_1 - .L_0)
	.align		4
.L_0:
        /*0004*/ 	.word	index@(_Z14transpose_multPdS_)
        /*0008*/ 	.word	0x0000001c


	//----- nvinfo : EIATTR_FRAME_SIZE
	.align		4
.L_1:
        /*000c*/ 	.byte	0x04, 0x11
        /*000e*/ 	.short	(.L_3 - .L_2)
	.align		4
.L_2:
        /*0010*/ 	.word	index@(_Z14transpose_multPdS_)
        /*0014*/ 	.word	0x00000000


	//----- nvinfo : EIATTR_MIN_STACK_SIZE
	.align		4
.L_3:
        /*0018*/ 	.byte	0x04, 0x12
        /*001a*/ 	.short	(.L_5 - .L_4)
	.align		4
.L_4:
        /*001c*/ 	.word	index@(_Z14transpose_multPdS_)
        /*0020*/ 	.word	0x00000000
.L_5:


//--------------------- .nv.compat                --------------------------
	.section	.nv.compat,"",@"SHT_CUDA_COMPAT_INFO"
	.align	4
        /*0000*/ 	.byte	0x02, 0x09, 0x00, 0x00, 0x02, 0x02, 0x01, 0x00, 0x02, 0x05, 0x05, 0x00, 0x03, 0x07, 0x01, 0x01
        /*0010*/ 	.byte	0x02, 0x03, 0x00, 0x00, 0x02, 0x06, 0x01, 0x00, 0x04, 0x0b, 0x08, 0x00, 0x01, 0x00, 0x00, 0x00
        /*0020*/ 	.byte	0x00, 0x00, 0x00, 0x00


//--------------------- .nv.info._Z14transpose_multPdS_ --------------------------
	.section	.nv.info._Z14transpose_multPdS_,"",@"SHT_CUDA_INFO"
	.sectionflags	@""
	.align	4


	//----- nvinfo : EIATTR_CUDA_API_VERSION
	.align		4
        /*0000*/ 	.byte	0x04, 0x37
        /*0002*/ 	.short	(.L_7 - .L_6)
.L_6:
        /*0004*/ 	.word	0x00000082


	//----- nvinfo : EIATTR_KPARAM_INFO
	.align		4
.L_7:
        /*0008*/ 	.byte	0x04, 0x17
        /*000a*/ 	.short	(.L_9 - .L_8)
.L_8:
        /*000c*/ 	.word	0x00000000
        /*0010*/ 	.short	0x0001
        /*0012*/ 	.short	0x0008
        /*0014*/ 	.byte	0x00, 0xf5, 0x21, 0x00


	//----- nvinfo : EIATTR_KPARAM_INFO
	.align		4
.L_9:
        /*0018*/ 	.byte	0x04, 0x17
        /*001a*/ 	.short	(.L_11 - .L_10)
.L_10:
        /*001c*/ 	.word	0x00000000
        /*0020*/ 	.short	0x0000
        /*0022*/ 	.short	0x0000
        /*0024*/ 	.byte	0x00, 0xf5, 0x21, 0x00


	//----- nvinfo : EIATTR_SPARSE_MMA_MASK
	.align		4
.L_11:
        /*0028*/ 	.byte	0x03, 0x50
        /*002a*/ 	.short	0x0000


	//----- nvinfo : EIATTR_MAXREG_COUNT
	.align		4
        /*002c*/ 	.byte	0x03, 0x1b
        /*002e*/ 	.short	0x00ff


	//----- nvinfo : EIATTR_MERCURY_ISA_VERSION
	.align		4
        /*0030*/ 	.byte	0x03, 0x5f
        /*0032*/ 	.short	0x0101


	//----- nvinfo : EIATTR_VRC_CTA_INIT_COUNT
	.align		4
        /*0034*/ 	.byte	0x02, 0x4a
	.zero		1
	.zero		1


	//----- nvinfo : EIATTR_EXIT_INSTR_OFFSETS
	.align		4
        /*0038*/ 	.byte	0x04, 0x1c
        /*003a*/ 	.short	(.L_13 - .L_12)


	//   ....[0]....
.L_12:
        /*003c*/ 	.word	0x000004d0


	//----- nvinfo : EIATTR_CBANK_PARAM_SIZE
	.align		4
.L_13:
        /*0040*/ 	.byte	0x03, 0x19
        /*0042*/ 	.short	0x0010


	//----- nvinfo : EIATTR_PARAM_CBANK
	.align		4
        /*0044*/ 	.byte	0x04, 0x0a
        /*0046*/ 	.short	(.L_15 - .L_14)
	.align		4
.L_14:
        /*0048*/ 	.word	index@(.nv.constant0._Z14transpose_multPdS_)
        /*004c*/ 	.short	0x0380
        /*004e*/ 	.short	0x0010


	//----- nvinfo : EIATTR_SW_WAR
	.align		4
.L_15:
        /*0050*/ 	.byte	0x04, 0x36
        /*0052*/ 	.short	(.L_17 - .L_16)
.L_16:
        /*0054*/ 	.word	0x00000008
.L_17:


//--------------------- .nv.callgraph             --------------------------
	.section	.nv.callgraph,"",@"SHT_CUDA_CALLGRAPH"
	.align	4
	.sectionentsize	8
	.align		4
        /*0000*/ 	.word	0x00000000
	.align		4
        /*0004*/ 	.word	0xffffffff
	.align		4
        /*0008*/ 	.word	0x00000000
	.align		4
        /*000c*/ 	.word	0xfffffffe
	.align		4
        /*0010*/ 	.word	0x00000000
	.align		4
        /*0014*/ 	.word	0xfffffffd
	.align		4
        /*0018*/ 	.word	0x00000000
	.align		4
        /*001c*/ 	.word	0xfffffffc


//--------------------- .text._Z14transpose_multPdS_ --------------------------
	.section	.text._Z14transpose_multPdS_,"ax",@progbits
	.align	128
        .global         _Z14transpose_multPdS_
        .type           _Z14transpose_multPdS_,@function
        .size           _Z14transpose_multPdS_,(.L_x_2 - _Z14transpose_multPdS_)
        .other          _Z14transpose_multPdS_,@"STO_CUDA_ENTRY STV_DEFAULT"
_Z14transpose_multPdS_:
.text._Z14transpose_multPdS_:
[----:B------:R-:W-:Y:S01]  /*0000*/  LDC R1, c[0x0][0x37c] ;  /* 0x0000df00ff017b82 */ /* 0x000fe20000000800 */
[----:B------:R-:W0:Y:S07]  /*0010*/  S2R R0, SR_CTAID.X ;  /* 0x0000000000007919 */ /* 0x000e2e0000002500 */
[----:B------:R-:W0:Y:S01]  /*0020*/  LDC.64 R4, c[0x0][0x380] ;  /* 0x0000e000ff047b82 */ /* 0x000e220000000a00 */
[----:B------:R-:W-:Y:S01]  /*0030*/  CS2R R6, SRZ ;  /* 0x0000000000067805 */ /* 0x000fe2000001ff00 */
[----:B------:R-:W1:Y:S01]  /*0040*/  LDCU.64 UR6, c[0x0][0x358] ;  /* 0x00006b00ff0677ac */ /* 0x000e620008000a00 */
[----:B------:R-:W2:Y:S01]  /*0050*/  S2R R14, SR_TID.X ;  /* 0x00000000000e7919 */ /* 0x000ea20000002100 */
[----:B------:R-:W-:Y:S01]  /*0060*/  UMOV UR4, URZ ;  /* 0x000000ff00047c82 */ /* 0x000fe20008000000 */
[----:B0-----:R-:W-:-:S04]  /*0070*/  IMAD.WIDE.U32 R2, R0, 0x8, R4 ;  /* 0x0000000800027825 */ /* 0x001fc800078e0004 */
[----:B--2---:R-:W-:Y:S01]  /*0080*/  IMAD.WIDE.U32 R4, R14, 0x8, R4 ;  /* 0x000000080e047825 */ /* 0x004fe200078e0004 */
[----:B------:R-:W-:Y:S02]  /*0090*/  IADD3 R15, P0, PT, R2, 0x10000, RZ ;  /* 0x00010000020f7810 */ /* 0x000fe40007f1e0ff */
[----:B------:R-:W-:-:S03]  /*00a0*/  IADD3 R8, P1, PT, R4, 0x10000, RZ ;  /* 0x0001000004087810 */ /* 0x000fc60007f3e0ff */
[----:B------:R-:W-:Y:S02]  /*00b0*/  IMAD.X R10, RZ, RZ, R3, P0 ;  /* 0x000000ffff0a7224 */ /* 0x000fe400000e0603 */
[----:B-1----:R-:W-:-:S08]  /*00c0*/  IMAD.X R9, RZ, RZ, R5, P1 ;  /* 0x000000ffff097224 */ /* 0x002fd000008e0605 */
.L_x_0:
[----:B------:R-:W-:Y:S01]  /*00d0*/  MOV R4, R15 ;  /* 0x0000000f00047202 */ /* 0x000fe20000000f00 */
[----:B------:R-:W-:Y:S01]  /*00e0*/  IMAD.MOV.U32 R5, RZ, RZ, R10 ;  /* 0x000000ffff057224 */ /* 0x000fe200078e000a */
[----:B------:R-:W-:Y:S01]  /*00f0*/  MOV R2, R8 ;  /* 0x0000000800027202 */ /* 0x000fe20000000f00 */
[----:B------:R-:W-:-:S03]  /*0100*/  IMAD.MOV.U32 R3, RZ, RZ, R9 ;  /* 0x000000ffff037224 */ /* 0x000fc600078e0009 */
[----:B------:R-:W2:Y:S04]  /*0110*/  LDG.E.64 R8, desc[UR6][R4.64+-0x10000] ;  /* 0xff00000604087981 */ /* 0x000ea8000c1e1b00 */
[----:B------:R-:W2:Y:S04]  /*0120*/  LDG.E.64 R24, desc[UR6][R2.64+-0x10000] ;  /* 0xff00000602187981 */ /* 0x000ea8000c1e1b00 */
[----:B------:R-:W3:Y:S04]  /*0130*/  LDG.E.64 R16, desc[UR6][R4.64+-0xe000] ;  /* 0xff20000604107981 */ /* 0x000ee8000c1e1b00 */
[----:B------:R-:W3:Y:S04]  /*0140*/  LDG.E.64 R18, desc[UR6][R2.64+-0xe000] ;  /* 0xff20000602127981 */ /* 0x000ee8000c1e1b00 */
[----:B------:R-:W4:Y:S04]  /*0150*/  LDG.E.64 R20, desc[UR6][R4.64+-0xc000] ;  /* 0xff40000604147981 */ /* 0x000f28000c1e1b00 */
[----:B------:R-:W4:Y:S04]  /*0160*/  LDG.E.64 R22, desc[UR6][R2.64+-0xc000] ;  /* 0xff40000602167981 */ /* 0x000f28000c1e1b00 */
[----:B------:R-:W5:Y:S04]  /*0170*/  LDG.E.64 R10, desc[UR6][R4.64+-0xa000] ;  /* 0xff600006040a7981 */ /* 0x000f68000c1e1b00 */
[----:B------:R-:W5:Y:S01]  /*0180*/  LDG.E.64 R12, desc[UR6][R2.64+-0xa000] ;  /* 0xff600006020c7981 */ /* 0x000f62000c1e1b00 */
[----:B--2---:R-:W-:-:S03]  /*0190*/  DFMA R24, R8, R24, R6 ;  /* 0x000000180818722b */ /* 0x004fc60000000006 */
[----:B------:R-:W2:Y:S04]  /*01a0*/  LDG.E.64 R6, desc[UR6][R4.64+-0x8000] ;  /* 0xff80000604067981 */ /* 0x000ea8000c1e1b00 */
[----:B------:R-:W2:Y:S01]  /*01b0*/  LDG.E.64 R8, desc[UR6][R2.64+-0x8000] ;  /* 0xff80000602087981 */ /* 0x000ea2000c1e1b00 */
[----:B---3--:R-:W-:-:S03]  /*01c0*/  DFMA R24, R16, R18, R24 ;  /* 0x000000121018722b */ /* 0x008fc60000000018 */
[----:B------:R-:W3:Y:S04]  /*01d0*/  LDG.E.64 R16, desc[UR6][R4.64+-0x6000] ;  /* 0xffa0000604107981 */ /* 0x000ee8000c1e1b00 */
[----:B------:R-:W3:Y:S01]  /*01e0*/  LDG.E.64 R18, desc[UR6][R2.64+-0x6000] ;  /* 0xffa0000602127981 */ /* 0x000ee2000c1e1b00 */
[----:B----4-:R-:W-:-:S03]  /*01f0*/  DFMA R24, R20, R22, R24 ;  /* 0x000000161418722b */ /* 0x010fc60000000018 */
[----:B------:R-:W4:Y:S04]  /*0200*/  LDG.E.64 R20, desc[UR6][R4.64+-0x4000] ;  /* 0xffc0000604147981 */ /* 0x000f28000c1e1b00 */
[----:B------:R-:W4:Y:S01]  /*0210*/  LDG.E.64 R22, desc[UR6][R2.64+-0x4000] ;  /* 0xffc0000602167981 */ /* 0x000f22000c1e1b00 */
[----:B-----5:R-:W-:-:S03]  /*0220*/  DFMA R24, R10, R12, R24 ;  /* 0x0000000c0a18722b */ /* 0x020fc60000000018 */
        /* <DEDUP_REMOVED lines=26> */
[----:B------:R-:W-:Y:S01]  /*03d0*/  UIADD3 UR4, UPT, UPT, UR4, 0x10, URZ ;  /* 0x0000001004047890 */ /* 0x000fe2000fffe0ff */
[----:B------:R-:W-:-:S03]  /*03e0*/  IADD3 R15, P0, PT, R4, 0x20000, RZ ;  /* 0x00020000040f7810 */ /* 0x000fc60007f1e0ff */
[----:B------:R-:W-:Y:S01]  /*03f0*/  UISETP.NE.AND UP0, UPT, UR4, 0x400, UPT ;  /* 0x000004000400788c */ /* 0x000fe2000bf05270 */
[----:B--2---:R-:W-:Y:S01]  /*0400*/  DFMA R6, R6, R8, R24 ;  /* 0x000000080606722b */ /* 0x004fe20000000018 */
[----:B------:R-:W-:-:S05]  /*0410*/  IADD3 R8, P1, PT, R2, 0x20000, RZ ;  /* 0x0002000002087810 */ /* 0x000fca0007f3e0ff */
[----:B------:R-:W-:Y:S02]  /*0420*/  IMAD.X R9, RZ, RZ, R3, P1 ;  /* 0x000000ffff097224 */ /* 0x000fe400008e0603 */
[----:B---3--:R-:W-:-:S08]  /*0430*/  DFMA R6, R16, R18, R6 ;  /* 0x000000121006722b */ /* 0x008fd00000000006 */
[----:B----4-:R-:W-:-:S08]  /*0440*/  DFMA R6, R20, R22, R6 ;  /* 0x000000161406722b */ /* 0x010fd00000000006 */
[----:B-----5:R-:W-:Y:S01]  /*0450*/  DFMA R6, R12, R10, R6 ;  /* 0x0000000a0c06722b */ /* 0x020fe20000000006 */
[----:B------:R-:W-:Y:S01]  /*0460*/  IADD3.X R10, PT, PT, RZ, R5, RZ, P0, !PT ;  /* 0x00000005ff0a7210 */ /* 0x000fe200007fe4ff */
[----:B------:R-:W-:Y:S09]  /*0470*/  BRA.U UP0, `(.L_x_0) ;  /* 0xfffffffd00147547 */ /* 0x000ff2000b83ffff */
[----:B------:R-:W0:Y:S01]  /*0480*/  LDC.64 R2, c[0x0][0x388] ;  /* 0x0000e200ff027b82 */ /* 0x000e220000000a00 */
[----:B------:R-:W-:-:S04]  /*0490*/  SHF.L.U32 R5, R0, 0xa, RZ ;  /* 0x0000000a00057819 */ /* 0x000fc800000006ff */
[----:B------:R-:W-:-:S05]  /*04a0*/  LOP3.LUT R5, R5, R14, RZ, 0xfc, !PT ;  /* 0x0000000e05057212 */ /* 0x000fca00078efcff */
[----:B0-----:R-:W-:-:S05]  /*04b0*/  IMAD.WIDE.U32 R2, R5, 0x8, R2 ;  /* 0x0000000805027825 */ /* 0x001fca00078e0002 */
[----:B------:R-:W-:Y:S01]  /*04c0*/  STG.E.64 desc[UR6][R2.64], R6 ;  /* 0x0000000602007986 */ /* 0x000fe2000c101b06 */
[----:B------:R-:W-:Y:S05]  /*04d0*/  EXIT ;  /* 0x000000000000794d */ /* 0x000fea0003800000 */
.L_x_1:
[----:B------:R-:W-:-:S00]  /*04e0*/  BRA `(.L_x_1) ;  /* 0xfffffffc00fc7947 */ /* 0x000fc0000383ffff */
[----:B------:R-:W-:-:S00]  /*04f0*/  NOP ;  /* 0x0000000000007918 */ /* 0x000fc00000000000 */
        /* <DEDUP_REMOVED lines=8> */
.L_x_2:


//--------------------- .nv.shared.reserved.0     --------------------------
	.section	.nv.shared.reserved.0,"aw",@nobits
	.weak		__nv_reservedSMEM_offset_0_alias
	.size		__nv_reservedSMEM_offset_0_alias, 0, 64
	.other		__nv_reservedSMEM_offset_0_alias,@"STO_CUDA_RESERVED_SHARED STV_DEFAULT"
__nv_reservedSMEM_offset_0_alias:
	.zero		0
	.zero		64


//--------------------- .nv.constant0._Z14transpose_multPdS_ --------------------------
	.section	.nv.constant0._Z14transpose_multPdS_,"a",@progbits
	.sectionflags	@""
	.align	4
.nv.constant0._Z14transpose_multPdS_:
	.zero		912


//--------------------- SYMBOLS --------------------------

	.type		.nv.reservedSmem.offset0,@object
	.size		.nv.reservedSmem.offset0,0x4
